	.headerflags	@"EF_CUDA_TEXMODE_UNIFIED EF_CUDA_64BIT_ADDRESS EF_CUDA_ACCELERATORS EF_CUDA_SM90 EF_CUDA_VIRTUAL_SM(EF_CUDA_SM90)"
	.elftype	@"ET_EXEC"


//--------------------- .nv.info                  --------------------------
	.section	.nv.info,"",@"SHT_CUDA_INFO"
	.align	4


	//----- nvinfo : EIATTR_REGCOUNT
	.align		4
        /*0000*/ 	.byte	0x04, 0x2f
        /*0002*/ 	.short	(.L_1 - .L_0)
	.align		4
.L_0:
        /*0004*/ 	.word	index@(triton_poi_fused_convolution_sigmoid_22)
        /*0008*/ 	.word	0x0000000a


	//----- nvinfo : EIATTR_MIN_STACK_SIZE
	.align		4
.L_1:
        /*000c*/ 	.byte	0x04, 0x12
        /*000e*/ 	.short	(.L_3 - .L_2)
	.align		4
.L_2:
        /*0010*/ 	.word	index@(triton_poi_fused_convolution_sigmoid_22)
        /*0014*/ 	.word	0x00000000


	//----- nvinfo : EIATTR_FRAME_SIZE
	.align		4
.L_3:
        /*0018*/ 	.byte	0x04, 0x11
        /*001a*/ 	.short	(.L_5 - .L_4)
	.align		4
.L_4:
        /*001c*/ 	.word	index@(triton_poi_fused_convolution_sigmoid_22)
        /*0020*/ 	.word	0x00000000


	//----- nvinfo : EIATTR_MIN_STACK_SIZE
	.align		4
.L_5:
        /*0024*/ 	.byte	0x04, 0x12
        /*0026*/ 	.short	(.L_7 - .L_6)
	.align		4
.L_6:
        /*0028*/ 	.word	index@(triton_poi_fused_convolution_sigmoid_22)
        /*002c*/ 	.word	0x00000000
.L_7:


//--------------------- .nv.info.triton_poi_fused_convolution_sigmoid_22 --------------------------
	.section	.nv.info.triton_poi_fused_convolution_sigmoid_22,"",@"SHT_CUDA_INFO"
	.sectionflags	@""
	.align	4


	//----- nvinfo : EIATTR_CUDA_API_VERSION
	.align		4
        /*0000*/ 	.byte	0x04, 0x37
        /*0002*/ 	.short	(.L_9 - .L_8)
.L_8:
        /*0004*/ 	.word	0x0000007c


	//----- nvinfo : EIATTR_KPARAM_INFO
	.align		4
.L_9:
        /*0008*/ 	.byte	0x04, 0x17
        /*000a*/ 	.short	(.L_11 - .L_10)
.L_10:
        /*000c*/ 	.word	0x00000000
        /*0010*/ 	.short	0x0002
        /*0012*/ 	.short	0x0010
        /*0014*/ 	.byte	0x00, 0xf0, 0x11, 0x00


	//----- nvinfo : EIATTR_KPARAM_INFO
	.align		4
.L_11:
        /*0018*/ 	.byte	0x04, 0x17
        /*001a*/ 	.short	(.L_13 - .L_12)
.L_12:
        /*001c*/ 	.word	0x00000000
        /*0020*/ 	.short	0x0001
        /*0022*/ 	.short	0x0008
        /*0024*/ 	.byte	0x00, 0xf4, 0x21, 0x00


	//----- nvinfo : EIATTR_KPARAM_INFO
	.align		4
.L_13:
        /*0028*/ 	.byte	0x04, 0x17
        /*002a*/ 	.short	(.L_15 - .L_14)
.L_14:
        /*002c*/ 	.word	0x00000000
        /*0030*/ 	.short	0x0000
        /*0032*/ 	.short	0x0000
        /*0034*/ 	.byte	0x00, 0xf4, 0x21, 0x00


	//----- nvinfo : EIATTR_SPARSE_MMA_MASK
	.align		4
.L_15:
        /*0038*/ 	.byte	0x03, 0x50
        /*003a*/ 	.short	0x0000


	//----- nvinfo : EIATTR_MAXREG_COUNT
	.align		4
        /*003c*/ 	.byte	0x03, 0x1b
        /*003e*/ 	.short	0x00ff


	//----- nvinfo : EIATTR_EXIT_INSTR_OFFSETS
	.align		4
        /*0040*/ 	.byte	0x04, 0x1c
        /*0042*/ 	.short	(.L_17 - .L_16)


	//   ....[0]....
.L_16:
        /*0044*/ 	.word	0x00000280


	//----- nvinfo : EIATTR_REQNTID
	.align		4
.L_17:
        /*0048*/ 	.byte	0x04, 0x10
        /*004a*/ 	.short	(.L_19 - .L_18)
.L_18:
        /*004c*/ 	.word	0x00000080
        /*0050*/ 	.word	0x00000001
        /*0054*/ 	.word	0x00000001


	//----- nvinfo : EIATTR_CBANK_PARAM_SIZE
	.align		4
.L_19:
        /*0058*/ 	.byte	0x03, 0x19
        /*005a*/ 	.short	0x0014


	//----- nvinfo : EIATTR_PARAM_CBANK
	.align		4
        /*005c*/ 	.byte	0x04, 0x0a
        /*005e*/ 	.short	(.L_21 - .L_20)
	.align		4
.L_20:
        /*0060*/ 	.word	index@(.nv.constant0.triton_poi_fused_convolution_sigmoid_22)
        /*0064*/ 	.short	0x0210
        /*0066*/ 	.short	0x0014


	//----- nvinfo : EIATTR_SW_WAR
	.align		4
.L_21:
        /*0068*/ 	.byte	0x04, 0x36
        /*006a*/ 	.short	(.L_23 - .L_22)
.L_22:
        /*006c*/ 	.word	0x00000008
.L_23:


//--------------------- .nv.callgraph             --------------------------
	.section	.nv.callgraph,"",@"SHT_CUDA_CALLGRAPH"
	.align	4
	.sectionentsize	8
	.align		4
        /*0000*/ 	.word	0x00000000
	.align		4
        /*0004*/ 	.word	0xffffffff
	.align		4
        /*0008*/ 	.word	0x00000000
	.align		4
        /*000c*/ 	.word	0xfffffffe
	.align		4
        /*0010*/ 	.word	0x00000000
	.align		4
        /*0014*/ 	.word	0xfffffffd
	.align		4
        /*0018*/ 	.word	0x00000000
	.align		4
        /*001c*/ 	.word	0xfffffffc


//--------------------- .text.triton_poi_fused_convolution_sigmoid_22 --------------------------
	.section	.text.triton_poi_fused_convolution_sigmoid_22,"ax",@progbits
	.align	128
        .global         triton_poi_fused_convolution_sigmoid_22
        .type           triton_poi_fused_convolution_sigmoid_22,@function
        .size           triton_poi_fused_convolution_sigmoid_22,(.L_x_1 - triton_poi_fused_convolution_sigmoid_22)
        .other          triton_poi_fused_convolution_sigmoid_22,@"STO_CUDA_ENTRY STV_DEFAULT"
triton_poi_fused_convolution_sigmoid_22:
.text.triton_poi_fused_convolution_sigmoid_22:
[----:B------:R-:W-:Y:S01]  /*0000*/  LDC R1, c[0x0][0x28] ;  /* 0x00000a00ff017b82 */ /* 0x000fe20000000800 */
[----:B------:R-:W1:Y:S07]  /*0010*/  S2R R0, SR_TID.X ;  /* 0x0000000000007919 */ /* 0x000e6e0000002100 */
[----:B------:R-:W2:Y:S01]  /*0020*/  LDC.64 R2, c[0x0][0x210] ;  /* 0x00008400ff027b82 */ /* 0x000ea20000000a00 */
[----:B------:R-:W-:Y:S01]  /*0030*/  ULDC.64 UR4, c[0x0][0x208] ;  /* 0x0000820000047ab9 */ /* 0x000fe20000000a00 */
[----:B------:R-:W3:Y:S06]  /*0040*/  S2R R7, SR_CTAID.X ;  /* 0x0000000000077919 */ /* 0x000eec0000002500 */
[----:B------:R-:W4:Y:S01]  /*0050*/  LDC.64 R4, c[0x0][0x218] ;  /* 0x00008600ff047b82 */ /* 0x000f220000000a00 */
[----:B-1----:R-:W-:Y:S01]  /*0060*/  SHF.L.U32 R0, R0, 0x1, RZ ;  /* 0x0000000100007819 */ /* 0x002fe200000006ff */
[----:B----4-:R-:W4:Y:S03]  /*0070*/  LDG.E R4, desc[UR4][R4.64] ;  /* 0x0000000404047981 */ /* 0x010f26000c1e1900 */
[----:B------:R-:W-:-:S04]  /*0080*/  LOP3.LUT R0, R0, 0xfe, RZ, 0xc0, !PT ;  /* 0x000000fe00007812 */ /* 0x000fc800078ec0ff */
[----:B---3--:R-:W-:-:S05]  /*0090*/  LEA R7, R7, R0, 0x8 ;  /* 0x0000000007077211 */ /* 0x008fca00078e40ff */
[----:B--2---:R-:W-:-:S05]  /*00a0*/  IMAD.WIDE R2, R7, 0x4, R2 ;  /* 0x0000000407027825 */ /* 0x004fca00078e0202 */
[----:B------:R-:W4:Y:S02]  /*00b0*/  LDG.E.64 R6, desc[UR4][R2.64] ;  /* 0x0000000402067981 */ /* 0x000f24000c1e1b00 */
[--C-:B----4-:R-:W-:Y:S01]  /*00c0*/  FADD R6, R6, R4.reuse ;  /* 0x0000000406067221 */ /* 0x110fe20000000000 */
[----:B------:R-:W-:-:S03]  /*00d0*/  FADD R7, R7, R4 ;  /* 0x0000000407077221 */ /* 0x000fc60000000000 */
[----:B------:R-:W-:Y:S01]  /*00e0*/  FADD R6, RZ, -R6 ;  /* 0x80000006ff067221 */ /* 0x000fe20000000000 */
[----:B------:R-:W-:-:S03]  /*00f0*/  FADD R7, RZ, -R7 ;  /* 0x80000007ff077221 */ /* 0x000fc60000000000 */
[----:B------:R-:W-:Y:S01]  /*0100*/  FMUL R6, R6, 1.4426950216293334961 ;  /* 0x3fb8aa3b06067820 */ /* 0x000fe20000400000 */
[----:B------:R-:W-:-:S04]  /*0110*/  FMUL R7, R7, 1.4426950216293334961 ;  /* 0x3fb8aa3b07077820 */ /* 0x000fc80000400000 */
[----:B------:R-:W-:Y:S02]  /*0120*/  FSETP.GEU.AND P0, PT, R6, -126, PT ;  /* 0xc2fc00000600780b */ /* 0x000fe40003f0e000 */
[----:B------:R-:W-:-:S11]  /*0130*/  FSETP.GEU.AND P1, PT, R7, -126, PT ;  /* 0xc2fc00000700780b */ /* 0x000fd60003f2e000 */
[----:B------:R-:W-:Y:S02]  /*0140*/  @!P0 FMUL R6, R6, 0.5 ;  /* 0x3f00000006068820 */ /* 0x000fe40000400000 */
[----:B------:R-:W-:Y:S02]  /*0150*/  @!P1 FMUL R7, R7, 0.5 ;  /* 0x3f00000007079820 */ /* 0x000fe40000400000 */
[----:B------:R-:W1:Y:S08]  /*0160*/  MUFU.EX2 R0, R6 ;  /* 0x0000000600007308 */ /* 0x000e700000000800 */
[----:B------:R-:W2:Y:S01]  /*0170*/  MUFU.EX2 R4, R7 ;  /* 0x0000000700047308 */ /* 0x000ea20000000800 */
[----:B-1----:R-:W-:-:S04]  /*0180*/  @!P0 FMUL R0, R0, R0 ;  /* 0x0000000000008220 */ /* 0x002fc80000400000 */
[----:B------:R-:W-:Y:S01]  /*0190*/  FADD R0, R0, 1 ;  /* 0x3f80000000007421 */ /* 0x000fe20000000000 */
[----:B--2---:R-:W-:-:S04]  /*01a0*/  @!P1 FMUL R4, R4, R4 ;  /* 0x0000000404049220 */ /* 0x004fc80000400000 */
[----:B------:R-:W-:Y:S01]  /*01b0*/  FADD R4, R4, 1 ;  /* 0x3f80000004047421 */ /* 0x000fe20000000000 */
[----:B------:R-:W-:-:S04]  /*01c0*/  FSETP.GT.AND P0, PT, R0, 8.50705917302346158658e+37, PT ;  /* 0x7e8000000000780b */ /* 0x000fc80003f04000 */
[----:B------:R-:W-:Y:S01]  /*01d0*/  FSETP.GT.AND P1, PT, R4, 8.50705917302346158658e+37, PT ;  /* 0x7e8000000400780b */ /* 0x000fe20003f24000 */
[----:B------:R-:W-:-:S08]  /*01e0*/  HFMA2.MMA R7, -RZ, RZ, 1.625, 0 ;  /* 0x3e800000ff077435 */ /* 0x000fd000000001ff */
[----:B------:R-:W-:-:S04]  /*01f0*/  @P0 FMUL R0, R0, 0.25 ;  /* 0x3e80000000000820 */ /* 0x000fc80000400000 */
[----:B------:R-:W-:Y:S02]  /*0200*/  @P1 FMUL R4, R4, 0.25 ;  /* 0x3e80000004041820 */ /* 0x000fe40000400000 */
[----:B------:R-:W1:Y:S08]  /*0210*/  MUFU.RCP R0, R0 ;  /* 0x0000000000007308 */ /* 0x000e700000001000 */
[----:B------:R-:W2:Y:S01]  /*0220*/  MUFU.RCP R4, R4 ;  /* 0x0000000400047308 */ /* 0x000ea20000001000 */
[----:B------:R-:W-:-:S02]  /*0230*/  FSEL R5, R7, 1, P0 ;  /* 0x3f80000007057808 */ /* 0x000fc40000000000 */
[----:B------:R-:W-:-:S03]  /*0240*/  FSEL R7, R7, 1, P1 ;  /* 0x3f80000007077808 */ /* 0x000fc60000800000 */
[----:B-1----:R-:W-:Y:S02]  /*0250*/  FMUL R6, R0, R5 ;  /* 0x0000000500067220 */ /* 0x002fe40000400000 */
[----:B--2---:R-:W-:-:S05]  /*0260*/  FMUL R7, R4, R7 ;  /* 0x0000000704077220 */ /* 0x004fca0000400000 */
[----:B------:R-:W-:Y:S01]  /*0270*/  STG.E.64 desc[UR4][R2.64], R6 ;  /* 0x0000000602007986 */ /* 0x000fe2000c101b04 */
[----:B------:R-:W-:Y:S05]  /*0280*/  EXIT ;  /* 0x000000000000794d */ /* 0x000fea0003800000 */
.L_x_0:
[----:B------:R-:W-:-:S00]  /*0290*/  BRA `(.L_x_0) ;  /* 0xfffffffc00fc7947 */ /* 0x000fc0000383ffff */
[----:B------:R-:W-:-:S00]  /*02a0*/  NOP ;  /* 0x0000000000007918 */ /* 0x000fc00000000000 */
        /* <DEDUP_REMOVED lines=13> */
.L_x_1:


//--------------------- .nv.constant0.triton_poi_fused_convolution_sigmoid_22 --------------------------
	.section	.nv.constant0.triton_poi_fused_convolution_sigmoid_22,"a",@progbits
	.sectionflags	@""
	.align	4
.nv.constant0.triton_poi_fused_convolution_sigmoid_22:
	.zero		548
